//
// Generated by NVIDIA NVVM Compiler
//
// Compiler Build ID: CL-36424714
// Cuda compilation tools, release 13.0, V13.0.88
// Based on NVVM 20.0.0
//

.version 9.0
.target sm_100
.address_size 64

	// .globl	_Z8dot_prodPdS_i
.extern .func  (.param .b32 func_retval0) vprintf
(
	.param .b64 vprintf_param_0,
	.param .b64 vprintf_param_1
)
;
.global .align 1 .b8 $str[9] = {100, 111, 116, 58, 32, 37, 102, 10};

.visible .entry _Z8dot_prodPdS_i(
	.param .u64 .ptr .align 1 _Z8dot_prodPdS_i_param_0,
	.param .u64 .ptr .align 1 _Z8dot_prodPdS_i_param_1,
	.param .u32 _Z8dot_prodPdS_i_param_2
)
{
	.local .align 8 .b8 	__local_depot0[8];
	.reg .b64 	%SP;
	.reg .b64 	%SPL;
	.reg .pred 	%p<11>;
	.reg .b32 	%r<30>;
	.reg .b64 	%rd<32>;
	.reg .b64 	%fd<141>;

	mov.u64 	%SPL, __local_depot0;
	cvta.local.u64 	%SP, %SPL;
	ld.param.u64 	%rd15, [_Z8dot_prodPdS_i_param_0];
	ld.param.u64 	%rd16, [_Z8dot_prodPdS_i_param_1];
	ld.param.u32 	%r16, [_Z8dot_prodPdS_i_param_2];
	cvta.to.global.u64 	%rd1, %rd16;
	cvta.to.global.u64 	%rd2, %rd15;
	setp.lt.s32 	%p1, %r16, 1;
	@%p1 bra 	$L__BB0_13;
	and.b32  	%r1, %r16, 15;
	setp.lt.u32 	%p2, %r16, 16;
	mov.b32 	%r27, 0;
	@%p2 bra 	$L__BB0_4;
	and.b32  	%r27, %r16, 2147483632;
	neg.s32 	%r25, %r27;
	add.s64 	%rd29, %rd2, 64;
	add.s64 	%rd28, %rd1, 64;
$L__BB0_3:
	.pragma "nounroll";
	ld.global.f64 	%fd18, [%rd29+-64];
	ld.global.f64 	%fd19, [%rd28+-64];
	mul.f64 	%fd20, %fd18, %fd19;
	fma.rn.f64 	%fd21, %fd20, 0d0000000000000014, %fd140;
	ld.global.f64 	%fd22, [%rd29+-56];
	ld.global.f64 	%fd23, [%rd28+-56];
	mul.f64 	%fd24, %fd22, %fd23;
	fma.rn.f64 	%fd25, %fd24, 0d0000000000000014, %fd21;
	ld.global.f64 	%fd26, [%rd29+-48];
	ld.global.f64 	%fd27, [%rd28+-48];
	mul.f64 	%fd28, %fd26, %fd27;
	fma.rn.f64 	%fd29, %fd28, 0d0000000000000014, %fd25;
	ld.global.f64 	%fd30, [%rd29+-40];
	ld.global.f64 	%fd31, [%rd28+-40];
	mul.f64 	%fd32, %fd30, %fd31;
	fma.rn.f64 	%fd33, %fd32, 0d0000000000000014, %fd29;
	ld.global.f64 	%fd34, [%rd29+-32];
	ld.global.f64 	%fd35, [%rd28+-32];
	mul.f64 	%fd36, %fd34, %fd35;
	fma.rn.f64 	%fd37, %fd36, 0d0000000000000014, %fd33;
	ld.global.f64 	%fd38, [%rd29+-24];
	ld.global.f64 	%fd39, [%rd28+-24];
	mul.f64 	%fd40, %fd38, %fd39;
	fma.rn.f64 	%fd41, %fd40, 0d0000000000000014, %fd37;
	ld.global.f64 	%fd42, [%rd29+-16];
	ld.global.f64 	%fd43, [%rd28+-16];
	mul.f64 	%fd44, %fd42, %fd43;
	fma.rn.f64 	%fd45, %fd44, 0d0000000000000014, %fd41;
	ld.global.f64 	%fd46, [%rd29+-8];
	ld.global.f64 	%fd47, [%rd28+-8];
	mul.f64 	%fd48, %fd46, %fd47;
	fma.rn.f64 	%fd49, %fd48, 0d0000000000000014, %fd45;
	ld.global.f64 	%fd50, [%rd29];
	ld.global.f64 	%fd51, [%rd28];
	mul.f64 	%fd52, %fd50, %fd51;
	fma.rn.f64 	%fd53, %fd52, 0d0000000000000014, %fd49;
	ld.global.f64 	%fd54, [%rd29+8];
	ld.global.f64 	%fd55, [%rd28+8];
	mul.f64 	%fd56, %fd54, %fd55;
	fma.rn.f64 	%fd57, %fd56, 0d0000000000000014, %fd53;
	ld.global.f64 	%fd58, [%rd29+16];
	ld.global.f64 	%fd59, [%rd28+16];
	mul.f64 	%fd60, %fd58, %fd59;
	fma.rn.f64 	%fd61, %fd60, 0d0000000000000014, %fd57;
	ld.global.f64 	%fd62, [%rd29+24];
	ld.global.f64 	%fd63, [%rd28+24];
	mul.f64 	%fd64, %fd62, %fd63;
	fma.rn.f64 	%fd65, %fd64, 0d0000000000000014, %fd61;
	ld.global.f64 	%fd66, [%rd29+32];
	ld.global.f64 	%fd67, [%rd28+32];
	mul.f64 	%fd68, %fd66, %fd67;
	fma.rn.f64 	%fd69, %fd68, 0d0000000000000014, %fd65;
	ld.global.f64 	%fd70, [%rd29+40];
	ld.global.f64 	%fd71, [%rd28+40];
	mul.f64 	%fd72, %fd70, %fd71;
	fma.rn.f64 	%fd73, %fd72, 0d0000000000000014, %fd69;
	ld.global.f64 	%fd74, [%rd29+48];
	ld.global.f64 	%fd75, [%rd28+48];
	mul.f64 	%fd76, %fd74, %fd75;
	fma.rn.f64 	%fd77, %fd76, 0d0000000000000014, %fd73;
	ld.global.f64 	%fd78, [%rd29+56];
	ld.global.f64 	%fd79, [%rd28+56];
	mul.f64 	%fd80, %fd78, %fd79;
	fma.rn.f64 	%fd140, %fd80, 0d0000000000000014, %fd77;
	add.s32 	%r25, %r25, 16;
	add.s64 	%rd29, %rd29, 128;
	add.s64 	%rd28, %rd28, 128;
	setp.ne.s32 	%p3, %r25, 0;
	@%p3 bra 	$L__BB0_3;
$L__BB0_4:
	setp.eq.s32 	%p4, %r1, 0;
	@%p4 bra 	$L__BB0_13;
	and.b32  	%r7, %r16, 7;
	setp.lt.u32 	%p5, %r1, 8;
	@%p5 bra 	$L__BB0_7;
	mul.wide.u32 	%rd17, %r27, 8;
	add.s64 	%rd18, %rd2, %rd17;
	ld.global.f64 	%fd82, [%rd18];
	add.s64 	%rd19, %rd1, %rd17;
	ld.global.f64 	%fd83, [%rd19];
	mul.f64 	%fd84, %fd82, %fd83;
	fma.rn.f64 	%fd85, %fd84, 0d0000000000000014, %fd140;
	ld.global.f64 	%fd86, [%rd18+8];
	ld.global.f64 	%fd87, [%rd19+8];
	mul.f64 	%fd88, %fd86, %fd87;
	fma.rn.f64 	%fd89, %fd88, 0d0000000000000014, %fd85;
	ld.global.f64 	%fd90, [%rd18+16];
	ld.global.f64 	%fd91, [%rd19+16];
	mul.f64 	%fd92, %fd90, %fd91;
	fma.rn.f64 	%fd93, %fd92, 0d0000000000000014, %fd89;
	ld.global.f64 	%fd94, [%rd18+24];
	ld.global.f64 	%fd95, [%rd19+24];
	mul.f64 	%fd96, %fd94, %fd95;
	fma.rn.f64 	%fd97, %fd96, 0d0000000000000014, %fd93;
	ld.global.f64 	%fd98, [%rd18+32];
	ld.global.f64 	%fd99, [%rd19+32];
	mul.f64 	%fd100, %fd98, %fd99;
	fma.rn.f64 	%fd101, %fd100, 0d0000000000000014, %fd97;
	ld.global.f64 	%fd102, [%rd18+40];
	ld.global.f64 	%fd103, [%rd19+40];
	mul.f64 	%fd104, %fd102, %fd103;
	fma.rn.f64 	%fd105, %fd104, 0d0000000000000014, %fd101;
	ld.global.f64 	%fd106, [%rd18+48];
	ld.global.f64 	%fd107, [%rd19+48];
	mul.f64 	%fd108, %fd106, %fd107;
	fma.rn.f64 	%fd109, %fd108, 0d0000000000000014, %fd105;
	ld.global.f64 	%fd110, [%rd18+56];
	ld.global.f64 	%fd111, [%rd19+56];
	mul.f64 	%fd112, %fd110, %fd111;
	fma.rn.f64 	%fd140, %fd112, 0d0000000000000014, %fd109;
	add.s32 	%r27, %r27, 8;
$L__BB0_7:
	setp.eq.s32 	%p6, %r7, 0;
	@%p6 bra 	$L__BB0_13;
	and.b32  	%r10, %r16, 3;
	setp.lt.u32 	%p7, %r7, 4;
	@%p7 bra 	$L__BB0_10;
	mul.wide.u32 	%rd20, %r27, 8;
	add.s64 	%rd21, %rd2, %rd20;
	ld.global.f64 	%fd114, [%rd21];
	add.s64 	%rd22, %rd1, %rd20;
	ld.global.f64 	%fd115, [%rd22];
	mul.f64 	%fd116, %fd114, %fd115;
	fma.rn.f64 	%fd117, %fd116, 0d0000000000000014, %fd140;
	ld.global.f64 	%fd118, [%rd21+8];
	ld.global.f64 	%fd119, [%rd22+8];
	mul.f64 	%fd120, %fd118, %fd119;
	fma.rn.f64 	%fd121, %fd120, 0d0000000000000014, %fd117;
	ld.global.f64 	%fd122, [%rd21+16];
	ld.global.f64 	%fd123, [%rd22+16];
	mul.f64 	%fd124, %fd122, %fd123;
	fma.rn.f64 	%fd125, %fd124, 0d0000000000000014, %fd121;
	ld.global.f64 	%fd126, [%rd21+24];
	ld.global.f64 	%fd127, [%rd22+24];
	mul.f64 	%fd128, %fd126, %fd127;
	fma.rn.f64 	%fd140, %fd128, 0d0000000000000014, %fd125;
	add.s32 	%r27, %r27, 4;
$L__BB0_10:
	setp.eq.s32 	%p8, %r10, 0;
	@%p8 bra 	$L__BB0_13;
	mul.wide.u32 	%rd23, %r27, 8;
	add.s64 	%rd31, %rd1, %rd23;
	add.s64 	%rd30, %rd2, %rd23;
	neg.s32 	%r29, %r10;
$L__BB0_12:
	.pragma "nounroll";
	ld.global.f64 	%fd129, [%rd30];
	ld.global.f64 	%fd130, [%rd31];
	mul.f64 	%fd131, %fd129, %fd130;
	fma.rn.f64 	%fd140, %fd131, 0d0000000000000014, %fd140;
	add.s64 	%rd31, %rd31, 8;
	add.s64 	%rd30, %rd30, 8;
	add.s32 	%r29, %r29, 1;
	setp.ne.s32 	%p9, %r29, 0;
	@%p9 bra 	$L__BB0_12;
$L__BB0_13:
	mov.u32 	%r18, %ctaid.x;
	mov.u32 	%r19, %ntid.x;
	mul.lo.s32 	%r20, %r18, %r19;
	mov.u32 	%r21, %tid.x;
	neg.s32 	%r22, %r21;
	setp.ne.s32 	%p10, %r20, %r22;
	@%p10 bra 	$L__BB0_15;
	add.u64 	%rd24, %SP, 0;
	add.u64 	%rd25, %SPL, 0;
	st.local.f64 	[%rd25], %fd140;
	mov.u64 	%rd26, $str;
	cvta.global.u64 	%rd27, %rd26;
	{ // callseq 0, 0
	.param .b64 param0;
	st.param.b64 	[param0], %rd27;
	.param .b64 param1;
	st.param.b64 	[param1], %rd24;
	.param .b32 retval0;
	call.uni (retval0), 
	vprintf, 
	(
	param0, 
	param1
	);
	ld.param.b32 	%r23, [retval0];
	} // callseq 0
$L__BB0_15:
	ret;

}


// ===== COMPILED SASS (sm_100) =====

	.target	sm_100

	.elftype	@"ET_EXEC"


//--------------------- .note.nv.tkinfo           --------------------------
	.section	.note.nv.tkinfo,"",@"SHT_NOTE"
	.sectionflags	@"SHF_NOTE_NV_TKINFO"
	.tkinfo
        /*0018*/ 	.word	0x00000002
        /*0030*/ 	.string	""
        /*0030*/ 	.string	"ptxas"
        /*0030*/ 	.string	"Cuda compilation tools, release 13.0, V13.0.88"
        /*0030*/ 	.string	"Build cuda_13.0.r13.0/compiler.36424714_0"
        /*0030*/ 	.string	"-arch sm_100 -m 64 "



//--------------------- .note.nv.cuinfo           --------------------------
	.section	.note.nv.cuinfo,"",@"SHT_NOTE"
	.sectionflags	@"SHF_NOTE_NV_CUINFO"
        /*0018*/ 	.short	0x0002
        /*001a*/ 	.short	0x0064
        /*001c*/ 	.short	0x0082
	.zero		2


//--------------------- .nv.info                  --------------------------
	.section	.nv.info,"",@"SHT_CUDA_INFO"
	.align	4


	//----- nvinfo : EIATTR_REGCOUNT
	.align		4
        /*0000*/ 	.byte	0x04, 0x2f
        /*0002*/ 	.short	(.L_2 - .L_1)
	.align		4
.L_1:
        /*0004*/ 	.word	index@(_Z8dot_prodPdS_i)
        /*0008*/ 	.word	0x00000020


	//----- nvinfo : EIATTR_FRAME_SIZE
	.align		4
.L_2:
        /*000c*/ 	.byte	0x04, 0x11
        /*000e*/ 	.short	(.L_4 - .L_3)
	.align		4
.L_3:
        /*0010*/ 	.word	index@(_Z8dot_prodPdS_i)
        /*0014*/ 	.word	0x00000008


	//----- nvinfo : EIATTR_MIN_STACK_SIZE
	.align		4
.L_4:
        /*0018*/ 	.byte	0x04, 0x12
        /*001a*/ 	.short	(.L_6 - .L_5)
	.align		4
.L_5:
        /*001c*/ 	.word	index@(_Z8dot_prodPdS_i)
        /*0020*/ 	.word	0x00000008
.L_6:


//--------------------- .nv.compat                --------------------------
	.section	.nv.compat,"",@"SHT_CUDA_COMPAT_INFO"
	.align	4
        /*0000*/ 	.byte	0x02, 0x09, 0x00, 0x00, 0x02, 0x02, 0x01, 0x00, 0x02, 0x05, 0x05, 0x00, 0x03, 0x07, 0x01, 0x01
        /*0010*/ 	.byte	0x02, 0x03, 0x00, 0x00, 0x02, 0x06, 0x01, 0x00, 0x04, 0x0b, 0x08, 0x00, 0x01, 0x00, 0x00, 0x00
        /*0020*/ 	.byte	0x00, 0x00, 0x00, 0x00


//--------------------- .nv.info._Z8dot_prodPdS_i --------------------------
	.section	.nv.info._Z8dot_prodPdS_i,"",@"SHT_CUDA_INFO"
	.sectionflags	@""
	.align	4


	//----- nvinfo : EIATTR_CUDA_API_VERSION
	.align		4
        /*0000*/ 	.byte	0x04, 0x37
        /*0002*/ 	.short	(.L_8 - .L_7)
.L_7:
        /*0004*/ 	.word	0x00000082


	//----- nvinfo : EIATTR_KPARAM_INFO
	.align		4
.L_8:
        /*0008*/ 	.byte	0x04, 0x17
        /*000a*/ 	.short	(.L_10 - .L_9)
.L_9:
        /*000c*/ 	.word	0x00000000
        /*0010*/ 	.short	0x0002
        /*0012*/ 	.short	0x0010
        /*0014*/ 	.byte	0x00, 0xf0, 0x11, 0x00


	//----- nvinfo : EIATTR_KPARAM_INFO
	.align		4
.L_10:
        /*0018*/ 	.byte	0x04, 0x17
        /*001a*/ 	.short	(.L_12 - .L_11)
.L_11:
        /*001c*/ 	.word	0x00000000
        /*0020*/ 	.short	0x0001
        /*0022*/ 	.short	0x0008
        /*0024*/ 	.byte	0x00, 0xf5, 0x21, 0x00


	//----- nvinfo : EIATTR_KPARAM_INFO
	.align		4
.L_12:
        /*0028*/ 	.byte	0x04, 0x17
        /*002a*/ 	.short	(.L_14 - .L_13)
.L_13:
        /*002c*/ 	.word	0x00000000
        /*0030*/ 	.short	0x0000
        /*0032*/ 	.short	0x0000
        /*0034*/ 	.byte	0x00, 0xf5, 0x21, 0x00


	//----- nvinfo : EIATTR_SPARSE_MMA_MASK
	.align		4
.L_14:
        /*0038*/ 	.byte	0x03, 0x50
        /*003a*/ 	.short	0x0000


	//----- nvinfo : EIATTR_MAXREG_COUNT
	.align		4
        /*003c*/ 	.byte	0x03, 0x1b
        /*003e*/ 	.short	0x00ff


	//----- nvinfo : EIATTR_EXTERNS
	.align		4
        /*0040*/ 	.byte	0x04, 0x0f
        /*0042*/ 	.short	(.L_16 - .L_15)


	//   ....[0]....
	.align		4
.L_15:
        /*0044*/ 	.word	index@(vprintf)


	//----- nvinfo : EIATTR_MERCURY_ISA_VERSION
	.align		4
.L_16:
        /*0048*/ 	.byte	0x03, 0x5f
        /*004a*/ 	.short	0x0101


	//----- nvinfo : EIATTR_VRC_CTA_INIT_COUNT
	.align		4
        /*004c*/ 	.byte	0x02, 0x4a
	.zero		1
	.zero		1


	//----- nvinfo : EIATTR_SYSCALL_OFFSETS
	.align		4
        /*0050*/ 	.byte	0x04, 0x46
        /*0052*/ 	.short	(.L_18 - .L_17)


	//   ....[0]....
.L_17:
        /*0054*/ 	.word	0x00000d40


	//----- nvinfo : EIATTR_EXIT_INSTR_OFFSETS
	.align		4
.L_18:
        /*0058*/ 	.byte	0x04, 0x1c
        /*005a*/ 	.short	(.L_20 - .L_19)


	//   ....[0]....
.L_19:
        /*005c*/ 	.word	0x00000cc0


	//   ....[1]....
        /*0060*/ 	.word	0x00000d50


	//----- nvinfo : EIATTR_CRS_STACK_SIZE
	.align		4
.L_20:
        /*0064*/ 	.byte	0x04, 0x1e
        /*0066*/ 	.short	(.L_22 - .L_21)
.L_21:
        /*0068*/ 	.word	0x00000000


	//----- nvinfo : EIATTR_CBANK_PARAM_SIZE
	.align		4
.L_22:
        /*006c*/ 	.byte	0x03, 0x19
        /*006e*/ 	.short	0x0014


	//----- nvinfo : EIATTR_PARAM_CBANK
	.align		4
        /*0070*/ 	.byte	0x04, 0x0a
        /*0072*/ 	.short	(.L_24 - .L_23)
	.align		4
.L_23:
        /*0074*/ 	.word	index@(.nv.constant0._Z8dot_prodPdS_i)
        /*0078*/ 	.short	0x0380
        /*007a*/ 	.short	0x0014


	//----- nvinfo : EIATTR_SW_WAR
	.align		4
.L_24:
        /*007c*/ 	.byte	0x04, 0x36
        /*007e*/ 	.short	(.L_26 - .L_25)
.L_25:
        /*0080*/ 	.word	0x00000008
.L_26:


//--------------------- .nv.callgraph             --------------------------
	.section	.nv.callgraph,"",@"SHT_CUDA_CALLGRAPH"
	.align	4
	.sectionentsize	8
	.align		4
        /*0000*/ 	.word	0x00000000
	.align		4
        /*0004*/ 	.word	0xffffffff
	.align		4
        /*0008*/ 	.word	index@(_Z8dot_prodPdS_i)
	.align		4
        /*000c*/ 	.word	index@(vprintf)
	.align		4
        /*0010*/ 	.word	0x00000000
	.align		4
        /*0014*/ 	.word	0xfffffffe
	.align		4
        /*0018*/ 	.word	0x00000000
	.align		4
        /*001c*/ 	.word	0xfffffffd
	.align		4
        /*0020*/ 	.word	0x00000000
	.align		4
        /*0024*/ 	.word	0xfffffffc


//--------------------- .nv.constant4             --------------------------
	.section	.nv.constant4,"a",@progbits
	.align	8
	.align		8
.nv.constant4:
        /*0000*/ 	.dword	vprintf
	.align		8
        /*0008*/ 	.dword	$str


//--------------------- .text._Z8dot_prodPdS_i    --------------------------
	.section	.text._Z8dot_prodPdS_i,"ax",@progbits
	.align	128
        .global         _Z8dot_prodPdS_i
        .type           _Z8dot_prodPdS_i,@function
        .size           _Z8dot_prodPdS_i,(.L_x_8 - _Z8dot_prodPdS_i)
        .other          _Z8dot_prodPdS_i,@"STO_CUDA_ENTRY STV_DEFAULT"
_Z8dot_prodPdS_i:
.text._Z8dot_prodPdS_i:
[----:B------:R-:W0:Y:S01]  /*0000*/  LDC R1, c[0x0][0x37c] ;  /* 0x0000df00ff017b82 */ /* 0x000e220000000800 */
[----:B------:R-:W1:Y:S01]  /*0010*/  LDCU UR8, c[0x0][0x390] ;  /* 0x00007200ff0877ac */ /* 0x000e620008000800 */
[----:B0-----:R-:W-:Y:S01]  /*0020*/  VIADD R1, R1, 0xfffffff8 ;  /* 0xfffffff801017836 */ /* 0x001fe20000000000 */
[----:B------:R-:W0:Y:S01]  /*0030*/  LDCU UR4, c[0x0][0x2f8] ;  /* 0x00005f00ff0477ac */ /* 0x000e220008000800 */
[----:B------:R-:W2:Y:S01]  /*0040*/  LDCU UR5, c[0x0][0x2fc] ;  /* 0x00005f80ff0577ac */ /* 0x000ea20008000800 */
[----:B-1----:R-:W-:Y:S02]  /*0050*/  UISETP.GE.AND UP0, UPT, UR8, 0x1, UPT ;  /* 0x000000010800788c */ /* 0x002fe4000bf06270 */
[----:B0-----:R-:W-:-:S05]  /*0060*/  IADD3 R6, P0, PT, R1, UR4, RZ ;  /* 0x0000000401067c10 */ /* 0x001fca000ff1e0ff */
[----:B--2---:R-:W-:Y:S02]  /*0070*/  IMAD.X R7, RZ, RZ, UR5, P0 ;  /* 0x00000005ff077e24 */ /* 0x004fe400080e06ff */
[----:B------:R-:W-:Y:S06]  /*0080*/  BRA.U !UP0, `(.L_x_0) ;  /* 0x0000000908f47547 */ /* 0x000fec000b800000 */
[----:B------:R-:W-:Y:S01]  /*0090*/  UISETP.GE.U32.AND UP1, UPT, UR8, 0x10, UPT ;  /* 0x000000100800788c */ /* 0x000fe2000bf26070 */
[----:B------:R-:W-:Y:S01]  /*00a0*/  HFMA2 R0, -RZ, RZ, 0, 0 ;  /* 0x00000000ff007431 */ /* 0x000fe200000001ff */
[----:B------:R-:W-:Y:S01]  /*00b0*/  ULOP3.LUT UR9, UR8, 0xf, URZ, 0xc0, !UPT ;  /* 0x0000000f08097892 */ /* 0x000fe2000f8ec0ff */
[----:B------:R-:W0:Y:S03]  /*00c0*/  LDCU.64 UR16, c[0x0][0x358] ;  /* 0x00006b00ff1077ac */ /* 0x000e260008000a00 */
[----:B------:R-:W-:-:S03]  /*00d0*/  UISETP.NE.AND UP0, UPT, UR9, URZ, UPT ;  /* 0x000000ff0900728c */ /* 0x000fc6000bf05270 */
[----:B------:R-:W-:Y:S08]  /*00e0*/  BRA.U !UP1, `(.L_x_1) ;  /* 0x0000000509547547 */ /* 0x000ff0000b800000 */
[----:B------:R-:W1:Y:S01]  /*00f0*/  LDCU.128 UR12, c[0x0][0x380] ;  /* 0x00007000ff0c77ac */ /* 0x000e620008000c00 */
[----:B------:R-:W-:-:S04]  /*0100*/  ULOP3.LUT UR10, UR8, 0x7ffffff0, URZ, 0xc0, !UPT ;  /* 0x7ffffff0080a7892 */ /* 0x000fc8000f8ec0ff */
[----:B------:R-:W-:Y:S02]  /*0110*/  UIADD3 UR11, UPT, UPT, -UR10, URZ, URZ ;  /* 0x000000ff0a0b7290 */ /* 0x000fe4000fffe1ff */
[----:B------:R-:W-:Y:S01]  /*0120*/  IMAD.U32 R0, RZ, RZ, UR10 ;  /* 0x0000000aff007e24 */ /* 0x000fe2000f8e00ff */
[----:B-1----:R-:W-:Y:S02]  /*0130*/  UIADD3 UR6, UP1, UPT, UR12, 0x40, URZ ;  /* 0x000000400c067890 */ /* 0x002fe4000ff3e0ff */
[----:B------:R-:W-:Y:S02]  /*0140*/  UIADD3 UR4, UP2, UPT, UR14, 0x40, URZ ;  /* 0x000000400e047890 */ /* 0x000fe4000ff5e0ff */
[----:B------:R-:W-:Y:S02]  /*0150*/  UIADD3.X UR7, UPT, UPT, URZ, UR13, URZ, UP1, !UPT ;  /* 0x0000000dff077290 */ /* 0x000fe40008ffe4ff */
[----:B------:R-:W-:Y:S01]  /*0160*/  UIADD3.X UR5, UPT, UPT, URZ, UR15, URZ, UP2, !UPT ;  /* 0x0000000fff057290 */ /* 0x000fe200097fe4ff */
[----:B------:R-:W-:Y:S01]  /*0170*/  MOV R4, UR6 ;  /* 0x0000000600047c02 */ /* 0x000fe20008000f00 */
[----:B------:R-:W-:-:S02]  /*0180*/  IMAD.U32 R8, RZ, RZ, UR4 ;  /* 0x00000004ff087e24 */ /* 0x000fc4000f8e00ff */
[----:B------:R-:W-:Y:S02]  /*0190*/  MOV R5, UR7 ;  /* 0x0000000700057c02 */ /* 0x000fe40008000f00 */
[----:B------:R-:W-:-:S07]  /*01a0*/  IMAD.U32 R9, RZ, RZ, UR5 ;  /* 0x00000005ff097e24 */ /* 0x000fce000f8e00ff */
.L_x_2:
[----:B0-----:R-:W2:Y:S04]  /*01b0*/  LDG.E.64 R22, desc[UR16][R4.64+-0x40] ;  /* 0xffffc01004167981 */ /* 0x001ea8000c1e1b00 */
[----:B------:R-:W2:Y:S04]  /*01c0*/  LDG.E.64 R24, desc[UR16][R8.64+-0x40] ;  /* 0xffffc01008187981 */ /* 0x000ea8000c1e1b00 */
[----:B------:R-:W3:Y:S04]  /*01d0*/  LDG.E.64 R10, desc[UR16][R4.64+-0x38] ;  /* 0xffffc810040a7981 */ /* 0x000ee8000c1e1b00 */
[----:B------:R-:W3:Y:S04]  /*01e0*/  LDG.E.64 R20, desc[UR16][R8.64+-0x38] ;  /* 0xffffc81008147981 */ /* 0x000ee8000c1e1b00 */
[----:B------:R-:W4:Y:S04]  /*01f0*/  LDG.E.64 R18, desc[UR16][R4.64+-0x30] ;  /* 0xffffd01004127981 */ /* 0x000f28000c1e1b00 */
[----:B------:R-:W4:Y:S04]  /*0200*/  LDG.E.64 R16, desc[UR16][R8.64+-0x30] ;  /* 0xffffd01008107981 */ /* 0x000f28000c1e1b00 */
[----:B------:R-:W5:Y:S04]  /*0210*/  LDG.E.64 R12, desc[UR16][R4.64+-0x28] ;  /* 0xffffd810040c7981 */ /* 0x000f68000c1e1b00 */
[----:B------:R-:W5:Y:S01]  /*0220*/  LDG.E.64 R14, desc[UR16][R8.64+-0x28] ;  /* 0xffffd810080e7981 */ /* 0x000f62000c1e1b00 */
[----:B------:R-:W-:Y:S01]  /*0230*/  UMOV UR4, 0x14 ;  /* 0x0000001400047882 */ /* 0x000fe20000000000 */
[----:B------:R-:W-:Y:S01]  /*0240*/  UMOV UR5, 0x0 ;  /* 0x0000000000057882 */ /* 0x000fe20000000000 */
[----:B--2---:R-:W-:-:S08]  /*0250*/  DMUL R22, R22, R24 ;  /* 0x0000001816167228 */ /* 0x004fd00000000000 */
[----:B------:R-:W-:Y:S02]  /*0260*/  DFMA R22, R22, UR4, R2 ;  /* 0x0000000416167c2b */ /* 0x000fe40008000002 */
[----:B---3--:R-:W-:Y:S01]  /*0270*/  DMUL R20, R10, R20 ;  /* 0x000000140a147228 */ /* 0x008fe20000000000 */
[----:B------:R-:W2:Y:S04]  /*0280*/  LDG.E.64 R2, desc[UR16][R4.64+-0x20] ;  /* 0xffffe01004027981 */ /* 0x000ea8000c1e1b00 */
[----:B------:R-:W2:Y:S01]  /*0290*/  LDG.E.64 R10, desc[UR16][R8.64+-0x20] ;  /* 0xffffe010080a7981 */ /* 0x000ea2000c1e1b00 */
[----:B----4-:R-:W-:Y:S02]  /*02a0*/  DMUL R16, R18, R16 ;  /* 0x0000001012107228 */ /* 0x010fe40000000000 */
[----:B------:R-:W-:Y:S01]  /*02b0*/  DFMA R24, R20, UR4, R22 ;  /* 0x0000000414187c2b */ /* 0x000fe20008000016 */
[----:B------:R-:W3:Y:S04]  /*02c0*/  LDG.E.64 R18, desc[UR16][R8.64+-0x8] ;  /* 0xfffff81008127981 */ /* 0x000ee8000c1e1b00 */
[----:B------:R-:W4:Y:S04]  /*02d0*/  LDG.E.64 R20, desc[UR16][R4.64+-0x18] ;  /* 0xffffe81004147981 */ /* 0x000f28000c1e1b00 */
[----:B------:R-:W4:Y:S01]  /*02e0*/  LDG.E.64 R22, desc[UR16][R8.64+-0x18] ;  /* 0xffffe81008167981 */ /* 0x000f22000c1e1b00 */
[----:B------:R-:W-:-:S02]  /*02f0*/  DFMA R24, R16, UR4, R24 ;  /* 0x0000000410187c2b */ /* 0x000fc40008000018 */
[----:B-----5:R-:W-:Y:S01]  /*0300*/  DMUL R16, R12, R14 ;  /* 0x0000000e0c107228 */ /* 0x020fe20000000000 */
[----:B------:R-:W5:Y:S04]  /*0310*/  LDG.E.64 R12, desc[UR16][R4.64+-0x10] ;  /* 0xfffff010040c7981 */ /* 0x000f68000c1e1b00 */
[----:B------:R-:W5:Y:S03]  /*0320*/  LDG.E.64 R14, desc[UR16][R8.64+-0x10] ;  /* 0xfffff010080e7981 */ /* 0x000f66000c1e1b00 */
[----:B------:R-:W-:Y:S02]  /*0330*/  DFMA R24, R16, UR4, R24 ;  /* 0x0000000410187c2b */ /* 0x000fe40008000018 */
[----:B------:R-:W3:Y:S01]  /*0340*/  LDG.E.64 R16, desc[UR16][R4.64+-0x8] ;  /* 0xfffff81004107981 */ /* 0x000ee2000c1e1b00 */
[----:B--2---:R-:W-:-:S03]  /*0350*/  DMUL R2, R2, R10 ;  /* 0x0000000a02027228 */ /* 0x004fc60000000000 */
[----:B------:R-:W2:Y:S05]  /*0360*/  LDG.E.64 R10, desc[UR16][R4.64] ;  /* 0x00000010040a7981 */ /* 0x000eaa000c1e1b00 */
[----:B------:R-:W-:Y:S02]  /*0370*/  DFMA R24, R2, UR4, R24 ;  /* 0x0000000402187c2b */ /* 0x000fe40008000018 */
[----:B------:R-:W2:Y:S01]  /*0380*/  LDG.E.64 R2, desc[UR16][R8.64] ;  /* 0x0000001008027981 */ /* 0x000ea2000c1e1b00 */
[----:B----4-:R-:W-:-:S03]  /*0390*/  DMUL R20, R20, R22 ;  /* 0x0000001614147228 */ /* 0x010fc60000000000 */
[----:B------:R-:W4:Y:S05]  /*03a0*/  LDG.E.64 R22, desc[UR16][R4.64+0x10] ;  /* 0x0000101004167981 */ /* 0x000f2a000c1e1b00 */
[----:B------:R-:W-:Y:S02]  /*03b0*/  DFMA R24, R20, UR4, R24 ;  /* 0x0000000414187c2b */ /* 0x000fe40008000018 */
[----:B-----5:R-:W-:Y:S01]  /*03c0*/  DMUL R20, R12, R14 ;  /* 0x0000000e0c147228 */ /* 0x020fe20000000000 */
[----:B------:R-:W5:Y:S04]  /*03d0*/  LDG.E.64 R14, desc[UR16][R4.64+0x8] ;  /* 0x00000810040e7981 */ /* 0x000f68000c1e1b00 */
[----:B------:R-:W5:Y:S01]  /*03e0*/  LDG.E.64 R12, desc[UR16][R8.64+0x8] ;  /* 0x00000810080c7981 */ /* 0x000f62000c1e1b00 */
[----:B---3--:R-:W-:-:S02]  /*03f0*/  DMUL R16, R16, R18 ;  /* 0x0000001210107228 */ /* 0x008fc40000000000 */
[----:B------:R-:W-:Y:S01]  /*0400*/  DFMA R24, R20, UR4, R24 ;  /* 0x0000000414187c2b */ /* 0x000fe20008000018 */
[----:B------:R-:W3:Y:S04]  /*0410*/  LDG.E.64 R18, desc[UR16][R4.64+0x18] ;  /* 0x0000181004127981 */ /* 0x000ee8000c1e1b00 */
[----:B------:R-:W4:Y:S03]  /*0420*/  LDG.E.64 R20, desc[UR16][R8.64+0x10] ;  /* 0x0000101008147981 */ /* 0x000f26000c1e1b00 */
[----:B------:R-:W-:Y:S01]  /*0430*/  DFMA R24, R16, UR4, R24 ;  /* 0x0000000410187c2b */ /* 0x000fe20008000018 */
[----:B------:R-:W3:Y:S01]  /*0440*/  LDG.E.64 R16, desc[UR16][R8.64+0x18] ;  /* 0x0000181008107981 */ /* 0x000ee2000c1e1b00 */
[----:B--2---:R-:W-:-:S03]  /*0450*/  DMUL R2, R10, R2 ;  /* 0x000000020a027228 */ /* 0x004fc60000000000 */
[----:B------:R-:W2:Y:S05]  /*0460*/  LDG.E.64 R10, desc[UR16][R4.64+0x20] ;  /* 0x00002010040a7981 */ /* 0x000eaa000c1e1b00 */
[----:B------:R-:W-:Y:S02]  /*0470*/  DFMA R24, R2, UR4, R24 ;  /* 0x0000000402187c2b */ /* 0x000fe40008000018 */
[----:B------:R-:W2:Y:S01]  /*0480*/  LDG.E.64 R2, desc[UR16][R8.64+0x20] ;  /* 0x0000201008027981 */ /* 0x000ea2000c1e1b00 */
[----:B-----5:R-:W-:-:S03]  /*0490*/  DMUL R12, R14, R12 ;  /* 0x0000000c0e0c7228 */ /* 0x020fc60000000000 */
[----:B------:R-:W5:Y:S05]  /*04a0*/  LDG.E.64 R14, desc[UR16][R8.64+0x28] ;  /* 0x00002810080e7981 */ /* 0x000f6a000c1e1b00 */
[----:B------:R-:W-:Y:S02]  /*04b0*/  DFMA R24, R12, UR4, R24 ;  /* 0x000000040c187c2b */ /* 0x000fe40008000018 */
[----:B----4-:R-:W-:Y:S01]  /*04c0*/  DMUL R20, R22, R20 ;  /* 0x0000001416147228 */ /* 0x010fe20000000000 */
[----:B------:R-:W5:Y:S04]  /*04d0*/  LDG.E.64 R12, desc[UR16][R4.64+0x28] ;  /* 0x00002810040c7981 */ /* 0x000f68000c1e1b00 */
[----:B------:R-:W4:Y:S03]  /*04e0*/  LDG.E.64 R22, desc[UR16][R4.64+0x38] ;  /* 0x0000381004167981 */ /* 0x000f26000c1e1b00 */
[----:B------:R-:W-:-:S02]  /*04f0*/  DFMA R24, R20, UR4, R24 ;  /* 0x0000000414187c2b */ /* 0x000fc40008000018 */
[----:B---3--:R-:W-:Y:S01]  /*0500*/  DMUL R20, R18, R16 ;  /* 0x0000001012147228 */ /* 0x008fe20000000000 */
[----:B------:R0:W3:Y:S04]  /*0510*/  LDG.E.64 R18, desc[UR16][R4.64+0x30] ;  /* 0x0000301004127981 */ /* 0x0000e8000c1e1b00 */
[----:B------:R-:W3:Y:S03]  /*0520*/  LDG.E.64 R16, desc[UR16][R8.64+0x30] ;  /* 0x0000301008107981 */ /* 0x000ee6000c1e1b00 */
[----:B------:R-:W-:Y:S02]  /*0530*/  DFMA R24, R20, UR4, R24 ;  /* 0x0000000414187c2b */ /* 0x000fe40008000018 */
[----:B------:R1:W4:Y:S01]  /*0540*/  LDG.E.64 R20, desc[UR16][R8.64+0x38] ;  /* 0x0000381008147981 */ /* 0x000322000c1e1b00 */
[----:B------:R-:W-:-:S04]  /*0550*/  UIADD3 UR11, UPT, UPT, UR11, 0x10, URZ ;  /* 0x000000100b0b7890 */ /* 0x000fc8000fffe0ff */
[----:B------:R-:W-:Y:S01]  /*0560*/  UISETP.NE.AND UP1, UPT, UR11, URZ, UPT ;  /* 0x000000ff0b00728c */ /* 0x000fe2000bf25270 */
[----:B0-----:R-:W-:Y:S02]  /*0570*/  IADD3 R4, P0, PT, R4, 0x80, RZ ;  /* 0x0000008004047810 */ /* 0x001fe40007f1e0ff */
[----:B-1----:R-:W-:Y:S02]  /*0580*/  IADD3 R8, P1, PT, R8, 0x80, RZ ;  /* 0x0000008008087810 */ /* 0x002fe40007f3e0ff */
[----:B------:R-:W-:-:S03]  /*0590*/  IADD3.X R5, PT, PT, RZ, R5, RZ, P0, !PT ;  /* 0x00000005ff057210 */ /* 0x000fc600007fe4ff */
[----:B------:R-:W-:Y:S01]  /*05a0*/  IMAD.X R9, RZ, RZ, R9, P1 ;  /* 0x000000ffff097224 */ /* 0x000fe200008e0609 */
[----:B--2---:R-:W-:-:S08]  /*05b0*/  DMUL R2, R10, R2 ;  /* 0x000000020a027228 */ /* 0x004fd00000000000 */
[----:B------:R-:W-:Y:S02]  /*05c0*/  DFMA R2, R2, UR4, R24 ;  /* 0x0000000402027c2b */ /* 0x000fe40008000018 */
[----:B-----5:R-:W-:-:S08]  /*05d0*/  DMUL R12, R12, R14 ;  /* 0x0000000e0c0c7228 */ /* 0x020fd00000000000 */
[----:B------:R-:W-:Y:S02]  /*05e0*/  DFMA R2, R12, UR4, R2 ;  /* 0x000000040c027c2b */ /* 0x000fe40008000002 */
[----:B---3--:R-:W-:Y:S02]  /*05f0*/  DMUL R16, R18, R16 ;  /* 0x0000001012107228 */ /* 0x008fe40000000000 */
[----:B----4-:R-:W-:-:S06]  /*0600*/  DMUL R20, R22, R20 ;  /* 0x0000001416147228 */ /* 0x010fcc0000000000 */
[----:B------:R-:W-:-:S08]  /*0610*/  DFMA R2, R16, UR4, R2 ;  /* 0x0000000410027c2b */ /* 0x000fd00008000002 */
[----:B------:R-:W-:Y:S01]  /*0620*/  DFMA R2, R20, UR4, R2 ;  /* 0x0000000414027c2b */ /* 0x000fe20008000002 */
[----:B------:R-:W-:Y:S10]  /*0630*/  BRA.U UP1, `(.L_x_2) ;  /* 0xfffffff901dc7547 */ /* 0x000ff4000b83ffff */
.L_x_1:
[----:B------:R-:W-:Y:S05]  /*0640*/  BRA.U !UP0, `(.L_x_0) ;  /* 0x0000000508847547 */ /* 0x000fea000b800000 */
[----:B------:R-:W-:Y:S02]  /*0650*/  UISETP.GE.U32.AND UP0, UPT, UR9, 0x8, UPT ;  /* 0x000000080900788c */ /* 0x000fe4000bf06070 */
[----:B------:R-:W-:-:S04]  /*0660*/  ULOP3.LUT UR5, UR8, 0x7, URZ, 0xc0, !UPT ;  /* 0x0000000708057892 */ /* 0x000fc8000f8ec0ff */
[----:B------:R-:W-:-:S03]  /*0670*/  UISETP.NE.AND UP1, UPT, UR5, URZ, UPT ;  /* 0x000000ff0500728c */ /* 0x000fc6000bf25270 */
[----:B------:R-:W-:Y:S08]  /*0680*/  BRA.U !UP0, `(.L_x_3) ;  /* 0x00000001089c7547 */ /* 0x000ff0000b800000 */
[----:B------:R-:W1:Y:S08]  /*0690*/  LDC.64 R4, c[0x0][0x380] ;  /* 0x0000e000ff047b82 */ /* 0x000e700000000a00 */
[----:B------:R-:W2:Y:S01]  /*06a0*/  LDC.64 R10, c[0x0][0x388] ;  /* 0x0000e200ff0a7b82 */ /* 0x000ea20000000a00 */
[----:B-1----:R-:W-:-:S05]  /*06b0*/  IMAD.WIDE.U32 R4, R0, 0x8, R4 ;  /* 0x0000000800047825 */ /* 0x002fca00078e0004 */
[----:B0-----:R-:W3:Y:S01]  /*06c0*/  LDG.E.64 R8, desc[UR16][R4.64] ;  /* 0x0000001004087981 */ /* 0x001ee2000c1e1b00 */
[----:B--2---:R-:W-:-:S03]  /*06d0*/  IMAD.WIDE.U32 R10, R0, 0x8, R10 ;  /* 0x00000008000a7825 */ /* 0x004fc600078e000a */
[----:B------:R-:W2:Y:S04]  /*06e0*/  LDG.E.64 R14, desc[UR16][R4.64+0x8] ;  /* 0x00000810040e7981 */ /* 0x000ea8000c1e1b00 */
[----:B------:R-:W3:Y:S04]  /*06f0*/  LDG.E.64 R12, desc[UR16][R10.64] ;  /* 0x000000100a0c7981 */ /* 0x000ee8000c1e1b00 */
[----:B------:R-:W2:Y:S04]  /*0700*/  LDG.E.64 R20, desc[UR16][R10.64+0x8] ;  /* 0x000008100a147981 */ /* 0x000ea8000c1e1b00 */
[----:B------:R-:W4:Y:S04]  /*0710*/  LDG.E.64 R18, desc[UR16][R4.64+0x10] ;  /* 0x0000101004127981 */ /* 0x000f28000c1e1b00 */
[----:B------:R-:W4:Y:S01]  /*0720*/  LDG.E.64 R16, desc[UR16][R10.64+0x10] ;  /* 0x000010100a107981 */ /* 0x000f22000c1e1b00 */
[----:B------:R-:W-:Y:S01]  /*0730*/  UMOV UR6, 0x14 ;  /* 0x0000001400067882 */ /* 0x000fe20000000000 */
[----:B------:R-:W-:-:S02]  /*0740*/  UMOV UR7, 0x0 ;  /* 0x0000000000077882 */ /* 0x000fc40000000000 */
[----:B------:R-:W5:Y:S04]  /*0750*/  LDG.E.64 R26, desc[UR16][R4.64+0x38] ;  /* 0x00003810041a7981 */ /* 0x000f68000c1e1b00 */
[----:B------:R-:W5:Y:S01]  /*0760*/  LDG.E.64 R28, desc[UR16][R10.64+0x38] ;  /* 0x000038100a1c7981 */ /* 0x000f62000c1e1b00 */
[----:B---3--:R-:W-:-:S03]  /*0770*/  DMUL R22, R8, R12 ;  /* 0x0000000c08167228 */ /* 0x008fc60000000000 */
[----:B------:R-:W3:Y:S04]  /*0780*/  LDG.E.64 R12, desc[UR16][R4.64+0x18] ;  /* 0x00001810040c7981 */ /* 0x000ee8000c1e1b00 */
[----:B------:R-:W3:Y:S01]  /*0790*/  LDG.E.64 R8, desc[UR16][R10.64+0x18] ;  /* 0x000018100a087981 */ /* 0x000ee2000c1e1b00 */
[----:B--2---:R-:W-:Y:S02]  /*07a0*/  DMUL R20, R14, R20 ;  /* 0x000000140e147228 */ /* 0x004fe40000000000 */
[----:B------:R-:W-:Y:S01]  /*07b0*/  DFMA R22, R22, UR6, R2 ;  /* 0x0000000616167c2b */ /* 0x000fe20008000002 */
[----:B------:R-:W2:Y:S04]  /*07c0*/  LDG.E.64 R14, desc[UR16][R10.64+0x20] ;  /* 0x000020100a0e7981 */ /* 0x000ea8000c1e1b00 */
[----:B------:R-:W2:Y:S01]  /*07d0*/  LDG.E.64 R2, desc[UR16][R4.64+0x20] ;  /* 0x0000201004027981 */ /* 0x000ea2000c1e1b00 */
[----:B----4-:R-:W-:-:S02]  /*07e0*/  DMUL R16, R18, R16 ;  /* 0x0000001012107228 */ /* 0x010fc40000000000 */
[----:B------:R-:W-:Y:S01]  /*07f0*/  DFMA R24, R20, UR6, R22 ;  /* 0x0000000614187c2b */ /* 0x000fe20008000016 */
[----:B------:R-:W4:Y:S04]  /*0800*/  LDG.E.64 R18, desc[UR16][R4.64+0x30] ;  /* 0x0000301004127981 */ /* 0x000f28000c1e1b00 */
[----:B------:R-:W4:Y:S04]  /*0810*/  LDG.E.64 R22, desc[UR16][R4.64+0x28] ;  /* 0x0000281004167981 */ /* 0x000f28000c1e1b00 */
[----:B------:R-:W4:Y:S01]  /*0820*/  LDG.E.64 R20, desc[UR16][R10.64+0x28] ;  /* 0x000028100a147981 */ /* 0x000f22000c1e1b00 */
[----:B------:R-:W-:-:S03]  /*0830*/  DFMA R24, R16, UR6, R24 ;  /* 0x0000000610187c2b */ /* 0x000fc60008000018 */
[----:B------:R-:W4:Y:S01]  /*0840*/  LDG.E.64 R16, desc[UR16][R10.64+0x30] ;  /* 0x000030100a107981 */ /* 0x000f22000c1e1b00 */
[----:B-----5:R-:W-:Y:S01]  /*0850*/  DMUL R26, R26, R28 ;  /* 0x0000001c1a1a7228 */ /* 0x020fe20000000000 */
[----:B------:R-:W-:Y:S01]  /*0860*/  IADD3 R0, PT, PT, R0, 0x8, RZ ;  /* 0x0000000800007810 */ /* 0x000fe20007ffe0ff */
[----:B---3--:R-:W-:-:S08]  /*0870*/  DMUL R8, R12, R8 ;  /* 0x000000080c087228 */ /* 0x008fd00000000000 */
[----:B------:R-:W-:Y:S02]  /*0880*/  DFMA R8, R8, UR6, R24 ;  /* 0x0000000608087c2b */ /* 0x000fe40008000018 */
[----:B--2---:R-:W-:-:S08]  /*0890*/  DMUL R2, R2, R14 ;  /* 0x0000000e02027228 */ /* 0x004fd00000000000 */
[----:B------:R-:W-:Y:S02]  /*08a0*/  DFMA R2, R2, UR6, R8 ;  /* 0x0000000602027c2b */ /* 0x000fe40008000008 */
[----:B----4-:R-:W-:Y:S02]  /*08b0*/  DMUL R20, R22, R20 ;  /* 0x0000001416147228 */ /* 0x010fe40000000000 */
[----:B------:R-:W-:-:S06]  /*08c0*/  DMUL R16, R18, R16 ;  /* 0x0000001012107228 */ /* 0x000fcc0000000000 */
[----:B------:R-:W-:-:S08]  /*08d0*/  DFMA R2, R20, UR6, R2 ;  /* 0x0000000614027c2b */ /* 0x000fd00008000002 */
[----:B------:R-:W-:-:S08]  /*08e0*/  DFMA R2, R16, UR6, R2 ;  /* 0x0000000610027c2b */ /* 0x000fd00008000002 */
[----:B------:R-:W-:-:S11]  /*08f0*/  DFMA R2, R26, UR6, R2 ;  /* 0x000000061a027c2b */ /* 0x000fd60008000002 */
.L_x_3:
        /* <DEDUP_REMOVED lines=14> */
[----:B------:R-:W4:Y:S04]  /*09e0*/  LDG.E.64 R4, desc[UR16][R22.64+0x10] ;  /* 0x0000101016047981 */ /* 0x000f28000c1e1b00 */
[----:B------:R-:W5:Y:S04]  /*09f0*/  LDG.E.64 R14, desc[UR16][R18.64+0x18] ;  /* 0x00001810120e7981 */ /* 0x000f68000c1e1b00 */
[----:B------:R-:W5:Y:S01]  /*0a00*/  LDG.E.64 R16, desc[UR16][R22.64+0x18] ;  /* 0x0000181016107981 */ /* 0x000f62000c1e1b00 */
[----:B------:R-:W-:Y:S01]  /*0a10*/  UMOV UR6, 0x14 ;  /* 0x0000001400067882 */ /* 0x000fe20000000000 */
[----:B------:R-:W-:Y:S01]  /*0a20*/  UMOV UR7, 0x0 ;  /* 0x0000000000077882 */ /* 0x000fe20000000000 */
[----:B------:R-:W-:Y:S01]  /*0a30*/  VIADD R0, R0, 0x4 ;  /* 0x0000000400007836 */ /* 0x000fe20000000000 */
[----:B---3--:R-:W-:-:S02]  /*0a40*/  DMUL R20, R20, R24 ;  /* 0x0000001814147228 */ /* 0x008fc40000000000 */
[----:B--2---:R-:W-:-:S06]  /*0a50*/  DMUL R10, R12, R10 ;  /* 0x0000000a0c0a7228 */ /* 0x004fcc0000000000 */
[----:B------:R-:W-:Y:S02]  /*0a60*/  DFMA R20, R20, UR6, R2 ;  /* 0x0000000614147c2b */ /* 0x000fe40008000002 */
[----:B----4-:R-:W-:-:S06]  /*0a70*/  DMUL R4, R8, R4 ;  /* 0x0000000408047228 */ /* 0x010fcc0000000000 */
[----:B------:R-:W-:Y:S02]  /*0a80*/  DFMA R10, R10, UR6, R20 ;  /* 0x000000060a0a7c2b */ /* 0x000fe40008000014 */
[----:B-----5:R-:W-:-:S06]  /*0a90*/  DMUL R14, R14, R16 ;  /* 0x000000100e0e7228 */ /* 0x020fcc0000000000 */
[----:B------:R-:W-:-:S08]  /*0aa0*/  DFMA R4, R4, UR6, R10 ;  /* 0x0000000604047c2b */ /* 0x000fd0000800000a */
[----:B------:R-:W-:-:S11]  /*0ab0*/  DFMA R2, R14, UR6, R4 ;  /* 0x000000060e027c2b */ /* 0x000fd60008000004 */
.L_x_4:
[----:B------:R-:W-:Y:S05]  /*0ac0*/  BRA.U !UP1, `(.L_x_0) ;  /* 0x0000000109647547 */ /* 0x000fea000b800000 */
[----:B------:R-:W1:Y:S01]  /*0ad0*/  LDC.64 R4, c[0x0][0x388] ;  /* 0x0000e200ff047b82 */ /* 0x000e620000000a00 */
[----:B------:R-:W-:-:S07]  /*0ae0*/  UIADD3 UR4, UPT, UPT, -UR4, URZ, URZ ;  /* 0x000000ff04047290 */ /* 0x000fce000fffe1ff */
[----:B------:R-:W2:Y:S01]  /*0af0*/  LDC.64 R8, c[0x0][0x380] ;  /* 0x0000e000ff087b82 */ /* 0x000ea20000000a00 */
[----:B-1----:R-:W-:-:S04]  /*0b00*/  IMAD.WIDE.U32 R4, R0, 0x8, R4 ;  /* 0x0000000800047825 */ /* 0x002fc800078e0004 */
[----:B------:R-:W-:Y:S01]  /*0b10*/  IMAD.MOV.U32 R13, RZ, RZ, R5 ;  /* 0x000000ffff0d7224 */ /* 0x000fe200078e0005 */
[----:B------:R-:W-:Y:S01]  /*0b20*/  MOV R12, R4 ;  /* 0x00000004000c7202 */ /* 0x000fe20000000f00 */
[----:B--2---:R-:W-:-:S04]  /*0b30*/  IMAD.WIDE.U32 R8, R0, 0x8, R8 ;  /* 0x0000000800087825 */ /* 0x004fc800078e0008 */
[----:B------:R-:W-:Y:S01]  /*0b40*/  IMAD.MOV.U32 R11, RZ, RZ, R9 ;  /* 0x000000ffff0b7224 */ /* 0x000fe200078e0009 */
[----:B------:R-:W-:-:S07]  /*0b50*/  MOV R0, R8 ;  /* 0x0000000800007202 */ /* 0x000fce0000000f00 */
.L_x_5:
[----:B------:R-:W-:Y:S01]  /*0b60*/  IMAD.MOV.U32 R8, RZ, RZ, R12 ;  /* 0x000000ffff087224 */ /* 0x000fe200078e000c */
[----:B------:R-:W-:Y:S02]  /*0b70*/  MOV R9, R13 ;  /* 0x0000000d00097202 */ /* 0x000fe40000000f00 */
[----:B------:R-:W-:-:S04]  /*0b80*/  MOV R10, R0 ;  /* 0x00000000000a7202 */ /* 0x000fc80000000f00 */
[----:B0-----:R-:W2:Y:S04]  /*0b90*/  LDG.E.64 R8, desc[UR16][R8.64] ;  /* 0x0000001008087981 */ /* 0x001ea8000c1e1b00 */
[----:B------:R0:W2:Y:S01]  /*0ba0*/  LDG.E.64 R4, desc[UR16][R10.64] ;  /* 0x000000100a047981 */ /* 0x0000a2000c1e1b00 */
[----:B------:R-:W-:-:S04]  /*0bb0*/  UIADD3 UR4, UPT, UPT, UR4, 0x1, URZ ;  /* 0x0000000104047890 */ /* 0x000fc8000fffe0ff */
[----:B------:R-:W-:Y:S01]  /*0bc0*/  UISETP.NE.AND UP0, UPT, UR4, URZ, UPT ;  /* 0x000000ff0400728c */ /* 0x000fe2000bf05270 */
[----:B------:R-:W-:Y:S01]  /*0bd0*/  IADD3 R12, P0, PT, R12, 0x8, RZ ;  /* 0x000000080c0c7810 */ /* 0x000fe20007f1e0ff */
[----:B------:R-:W-:Y:S01]  /*0be0*/  UMOV UR6, 0x14 ;  /* 0x0000001400067882 */ /* 0x000fe20000000000 */
[----:B------:R-:W-:Y:S01]  /*0bf0*/  UMOV UR7, 0x0 ;  /* 0x0000000000077882 */ /* 0x000fe20000000000 */
[----:B------:R-:W-:Y:S02]  /*0c00*/  IADD3 R0, P1, PT, R0, 0x8, RZ ;  /* 0x0000000800007810 */ /* 0x000fe40007f3e0ff */
[----:B------:R-:W-:Y:S02]  /*0c10*/  IMAD.X R13, RZ, RZ, R13, P0 ;  /* 0x000000ffff0d7224 */ /* 0x000fe400000e060d */
[----:B0-----:R-:W-:Y:S01]  /*0c20*/  IADD3.X R11, PT, PT, RZ, R11, RZ, P1, !PT ;  /* 0x0000000bff0b7210 */ /* 0x001fe20000ffe4ff */
[----:B--2---:R-:W-:-:S08]  /*0c30*/  DMUL R4, R4, R8 ;  /* 0x0000000804047228 */ /* 0x004fd00000000000 */
[----:B------:R-:W-:Y:S01]  /*0c40*/  DFMA R2, R4, UR6, R2 ;  /* 0x0000000604027c2b */ /* 0x000fe20008000002 */
[----:B------:R-:W-:Y:S10]  /*0c50*/  BRA.U UP0, `(.L_x_5) ;  /* 0xfffffffd00c07547 */ /* 0x000ff4000b83ffff */
.L_x_0:
[----:B------:R-:W1:Y:S01]  /*0c60*/  S2R R0, SR_TID.X ;  /* 0x0000000000007919 */ /* 0x000e620000002100 */
[----:B------:R-:W2:Y:S01]  /*0c70*/  S2UR UR4, SR_CTAID.X ;  /* 0x00000000000479c3 */ /* 0x000ea20000002500 */
[----:B------:R-:W2:Y:S02]  /*0c80*/  LDCU UR5, c[0x0][0x360] ;  /* 0x00006c00ff0577ac */ /* 0x000ea40008000800 */
[----:B--2---:R-:W-:Y:S01]  /*0c90*/  UIMAD UR4, UR4, UR5, URZ ;  /* 0x00000005040472a4 */ /* 0x004fe2000f8e02ff */
[----:B-1----:R-:W-:-:S05]  /*0ca0*/  IMAD.MOV R0, RZ, RZ, -R0 ;  /* 0x000000ffff007224 */ /* 0x002fca00078e0a00 */
[----:B------:R-:W-:-:S13]  /*0cb0*/  ISETP.NE.AND P0, PT, R0, UR4, PT ;  /* 0x0000000400007c0c */ /* 0x000fda000bf05270 */
[----:B0-----:R-:W-:Y:S05]  /*0cc0*/  @P0 EXIT ;  /* 0x000000000000094d */ /* 0x001fea0003800000 */
[----:B------:R-:W-:Y:S01]  /*0cd0*/  MOV R0, 0x0 ;  /* 0x0000000000007802 */ /* 0x000fe20000000f00 */
[----:B------:R0:W-:Y:S01]  /*0ce0*/  STL.64 [R1], R2 ;  /* 0x0000000201007387 */ /* 0x0001e20000100a00 */
[----:B------:R-:W1:Y:S02]  /*0cf0*/  LDCU.64 UR4, c[0x4][0x8] ;  /* 0x01000100ff0477ac */ /* 0x000e640008000a00 */
[----:B------:R0:W2:Y:S01]  /*0d00*/  LDC.64 R8, c[0x4][R0] ;  /* 0x0100000000087b82 */ /* 0x0000a20000000a00 */
[----:B-1----:R-:W-:Y:S01]  /*0d10*/  MOV R4, UR4 ;  /* 0x0000000400047c02 */ /* 0x002fe20008000f00 */
[----:B0-----:R-:W-:-:S07]  /*0d20*/  IMAD.U32 R5, RZ, RZ, UR5 ;  /* 0x00000005ff057e24 */ /* 0x001fce000f8e00ff */
[----:B------:R-:W-:-:S07]  /*0d30*/  LEPC R20, `(.L_x_6) ;  /* 0x000000001014794e */ /* 0x000fce0000000000 */
[----:B--2---:R-:W-:Y:S05]  /*0d40*/  CALL.ABS.NOINC R8 ;  /* 0x0000000008007343 */ /* 0x004fea0003c00000 */
.L_x_6:
[----:B------:R-:W-:Y:S05]  /*0d50*/  EXIT ;  /* 0x000000000000794d */ /* 0x000fea0003800000 */
.L_x_7:
[----:B------:R-:W-:-:S00]  /*0d60*/  BRA `(.L_x_7) ;  /* 0xfffffffc00fc7947 */ /* 0x000fc0000383ffff */
[----:B------:R-:W-:-:S00]  /*0d70*/  NOP ;  /* 0x0000000000007918 */ /* 0x000fc00000000000 */
        /* <DEDUP_REMOVED lines=8> */
.L_x_8:


//--------------------- .nv.global.init           --------------------------
	.section	.nv.global.init,"aw",@progbits
.nv.global.init:
	.type		$str,@object
	.size		$str,(.L_0 - $str)
$str:
        /*0000*/ 	.byte	0x64, 0x6f, 0x74, 0x3a, 0x20, 0x25, 0x66, 0x0a, 0x00
.L_0:


//--------------------- .nv.shared.reserved.0     --------------------------
	.section	.nv.shared.reserved.0,"aw",@nobits
	.weak		__nv_reservedSMEM_offset_0_alias
	.size		__nv_reservedSMEM_offset_0_alias, 0, 64
	.other		__nv_reservedSMEM_offset_0_alias,@"STO_CUDA_RESERVED_SHARED STV_DEFAULT"
__nv_reservedSMEM_offset_0_alias:
	.zero		0
	.zero		64


//--------------------- .nv.constant0._Z8dot_prodPdS_i --------------------------
	.section	.nv.constant0._Z8dot_prodPdS_i,"a",@progbits
	.sectionflags	@""
	.align	4
.nv.constant0._Z8dot_prodPdS_i:
	.zero		916


//--------------------- SYMBOLS --------------------------

	.type		.nv.reservedSmem.offset0,@object
	.size		.nv.reservedSmem.offset0,0x4
	.type		vprintf,@function
